//
// Generated by NVIDIA NVVM Compiler
//
// Compiler Build ID: CL-36424714
// Cuda compilation tools, release 13.0, V13.0.88
// Based on NVVM 20.0.0
//

.version 9.0
.target sm_100
.address_size 64

	// .globl	_Z16max_flops_kernelPff

.visible .entry _Z16max_flops_kernelPff(
	.param .u64 .ptr .align 1 _Z16max_flops_kernelPff_param_0,
	.param .f32 _Z16max_flops_kernelPff_param_1
)
{
	.reg .b32 	%r<4>;
	.reg .b32 	%f<29>;
	.reg .b64 	%rd<5>;

	ld.param.u64 	%rd1, [_Z16max_flops_kernelPff_param_0];
	ld.param.f32 	%f1, [_Z16max_flops_kernelPff_param_1];
	cvta.to.global.u64 	%rd2, %rd1;
	mov.u32 	%r1, %ctaid.x;
	cvt.rn.f32.u32 	%f2, %r1;
	mov.u32 	%r2, %tid.x;
	cvt.rn.f32.u32 	%f3, %r2;
	fma.rn.f32 	%f4, %f1, %f2, %f3;
	cvt.rzi.s32.f32 	%r3, %f4;
	mul.wide.s32 	%rd3, %r3, 4;
	add.s64 	%rd4, %rd2, %rd3;
	ld.global.f32 	%f5, [%rd4];
	add.f32 	%f6, %f5, 0f3F800000;
	add.f32 	%f7, %f6, 0f3F800000;
	add.f32 	%f8, %f7, 0f3F800000;
	add.f32 	%f9, %f8, 0f3F800000;
	add.f32 	%f10, %f9, 0f3F800000;
	add.f32 	%f11, %f10, 0f3F800000;
	add.f32 	%f12, %f11, 0f3F800000;
	add.f32 	%f13, %f12, 0f3F800000;
	add.f32 	%f14, %f13, 0f3F800000;
	add.f32 	%f15, %f14, 0f3F800000;
	add.f32 	%f16, %f15, 0f3F800000;
	add.f32 	%f17, %f16, 0f3F800000;
	add.f32 	%f18, %f17, 0f3F800000;
	add.f32 	%f19, %f18, 0f3F800000;
	add.f32 	%f20, %f19, 0f3F800000;
	add.f32 	%f21, %f20, 0f3F800000;
	add.f32 	%f22, %f21, 0f3F800000;
	add.f32 	%f23, %f22, 0f3F800000;
	add.f32 	%f24, %f23, 0f3F800000;
	add.f32 	%f25, %f24, 0f3F800000;
	add.f32 	%f26, %f25, 0f3F800000;
	add.f32 	%f27, %f26, 0f3F800000;
	add.f32 	%f28, %f27, 0f3F800000;
	st.global.f32 	[%rd4], %f28;
	ret;

}


// ===== COMPILED SASS (sm_100) =====

	.target	sm_100

	.elftype	@"ET_EXEC"


//--------------------- .note.nv.tkinfo           --------------------------
	.section	.note.nv.tkinfo,"",@"SHT_NOTE"
	.sectionflags	@"SHF_NOTE_NV_TKINFO"
	.tkinfo
        /*0018*/ 	.word	0x00000002
        /*0030*/ 	.string	""
        /*0030*/ 	.string	"ptxas"
        /*0030*/ 	.string	"Cuda compilation tools, release 13.0, V13.0.88"
        /*0030*/ 	.string	"Build cuda_13.0.r13.0/compiler.36424714_0"
        /*0030*/ 	.string	"-arch sm_100 -m 64 "



//--------------------- .note.nv.cuinfo           --------------------------
	.section	.note.nv.cuinfo,"",@"SHT_NOTE"
	.sectionflags	@"SHF_NOTE_NV_CUINFO"
        /*0018*/ 	.short	0x0002
        /*001a*/ 	.short	0x0064
        /*001c*/ 	.short	0x0082
	.zero		2


//--------------------- .nv.info                  --------------------------
	.section	.nv.info,"",@"SHT_CUDA_INFO"
	.align	4


	//----- nvinfo : EIATTR_REGCOUNT
	.align		4
        /*0000*/ 	.byte	0x04, 0x2f
        /*0002*/ 	.short	(.L_1 - .L_0)
	.align		4
.L_0:
        /*0004*/ 	.word	index@(_Z16max_flops_kernelPff)
        /*0008*/ 	.word	0x00000008


	//----- nvinfo : EIATTR_FRAME_SIZE
	.align		4
.L_1:
        /*000c*/ 	.byte	0x04, 0x11
        /*000e*/ 	.short	(.L_3 - .L_2)
	.align		4
.L_2:
        /*0010*/ 	.word	index@(_Z16max_flops_kernelPff)
        /*0014*/ 	.word	0x00000000


	//----- nvinfo : EIATTR_MIN_STACK_SIZE
	.align		4
.L_3:
        /*0018*/ 	.byte	0x04, 0x12
        /*001a*/ 	.short	(.L_5 - .L_4)
	.align		4
.L_4:
        /*001c*/ 	.word	index@(_Z16max_flops_kernelPff)
        /*0020*/ 	.word	0x00000000
.L_5:


//--------------------- .nv.compat                --------------------------
	.section	.nv.compat,"",@"SHT_CUDA_COMPAT_INFO"
	.align	4
        /*0000*/ 	.byte	0x02, 0x09, 0x00, 0x00, 0x02, 0x02, 0x01, 0x00, 0x02, 0x05, 0x05, 0x00, 0x03, 0x07, 0x01, 0x01
        /*0010*/ 	.byte	0x02, 0x03, 0x00, 0x00, 0x02, 0x06, 0x01, 0x00, 0x04, 0x0b, 0x08, 0x00, 0x09, 0x00, 0x00, 0x00
        /*0020*/ 	.byte	0x00, 0x00, 0x00, 0x00


//--------------------- .nv.info._Z16max_flops_kernelPff --------------------------
	.section	.nv.info._Z16max_flops_kernelPff,"",@"SHT_CUDA_INFO"
	.sectionflags	@""
	.align	4


	//----- nvinfo : EIATTR_CUDA_API_VERSION
	.align		4
        /*0000*/ 	.byte	0x04, 0x37
        /*0002*/ 	.short	(.L_7 - .L_6)
.L_6:
        /*0004*/ 	.word	0x00000082


	//----- nvinfo : EIATTR_KPARAM_INFO
	.align		4
.L_7:
        /*0008*/ 	.byte	0x04, 0x17
        /*000a*/ 	.short	(.L_9 - .L_8)
.L_8:
        /*000c*/ 	.word	0x00000000
        /*0010*/ 	.short	0x0001
        /*0012*/ 	.short	0x0008
        /*0014*/ 	.byte	0x00, 0xf0, 0x11, 0x00


	//----- nvinfo : EIATTR_KPARAM_INFO
	.align		4
.L_9:
        /*0018*/ 	.byte	0x04, 0x17
        /*001a*/ 	.short	(.L_11 - .L_10)
.L_10:
        /*001c*/ 	.word	0x00000000
        /*0020*/ 	.short	0x0000
        /*0022*/ 	.short	0x0000
        /*0024*/ 	.byte	0x00, 0xf5, 0x21, 0x00


	//----- nvinfo : EIATTR_SPARSE_MMA_MASK
	.align		4
.L_11:
        /*0028*/ 	.byte	0x03, 0x50
        /*002a*/ 	.short	0x0000


	//----- nvinfo : EIATTR_MAXREG_COUNT
	.align		4
        /*002c*/ 	.byte	0x03, 0x1b
        /*002e*/ 	.short	0x00ff


	//----- nvinfo : EIATTR_MERCURY_ISA_VERSION
	.align		4
        /*0030*/ 	.byte	0x03, 0x5f
        /*0032*/ 	.short	0x0101


	//----- nvinfo : EIATTR_VRC_CTA_INIT_COUNT
	.align		4
        /*0034*/ 	.byte	0x02, 0x4a
	.zero		1
	.zero		1


	//----- nvinfo : EIATTR_EXIT_INSTR_OFFSETS
	.align		4
        /*0038*/ 	.byte	0x04, 0x1c
        /*003a*/ 	.short	(.L_13 - .L_12)


	//   ....[0]....
.L_12:
        /*003c*/ 	.word	0x00000240


	//----- nvinfo : EIATTR_CBANK_PARAM_SIZE
	.align		4
.L_13:
        /*0040*/ 	.byte	0x03, 0x19
        /*0042*/ 	.short	0x000c


	//----- nvinfo : EIATTR_PARAM_CBANK
	.align		4
        /*0044*/ 	.byte	0x04, 0x0a
        /*0046*/ 	.short	(.L_15 - .L_14)
	.align		4
.L_14:
        /*0048*/ 	.word	index@(.nv.constant0._Z16max_flops_kernelPff)
        /*004c*/ 	.short	0x0380
        /*004e*/ 	.short	0x000c


	//----- nvinfo : EIATTR_SW_WAR
	.align		4
.L_15:
        /*0050*/ 	.byte	0x04, 0x36
        /*0052*/ 	.short	(.L_17 - .L_16)
.L_16:
        /*0054*/ 	.word	0x00000008
.L_17:


//--------------------- .nv.callgraph             --------------------------
	.section	.nv.callgraph,"",@"SHT_CUDA_CALLGRAPH"
	.align	4
	.sectionentsize	8
	.align		4
        /*0000*/ 	.word	0x00000000
	.align		4
        /*0004*/ 	.word	0xffffffff
	.align		4
        /*0008*/ 	.word	0x00000000
	.align		4
        /*000c*/ 	.word	0xfffffffe
	.align		4
        /*0010*/ 	.word	0x00000000
	.align		4
        /*0014*/ 	.word	0xfffffffd
	.align		4
        /*0018*/ 	.word	0x00000000
	.align		4
        /*001c*/ 	.word	0xfffffffc


//--------------------- .text._Z16max_flops_kernelPff --------------------------
	.section	.text._Z16max_flops_kernelPff,"ax",@progbits
	.align	128
        .global         _Z16max_flops_kernelPff
        .type           _Z16max_flops_kernelPff,@function
        .size           _Z16max_flops_kernelPff,(.L_x_1 - _Z16max_flops_kernelPff)
        .other          _Z16max_flops_kernelPff,@"STO_CUDA_ENTRY STV_DEFAULT"
_Z16max_flops_kernelPff:
.text._Z16max_flops_kernelPff:
[----:B------:R-:W-:Y:S01]  /*0000*/  LDC R1, c[0x0][0x37c] ;  /* 0x0000df00ff017b82 */ /* 0x000fe20000000800 */
[----:B------:R-:W0:Y:S07]  /*0010*/  S2R R5, SR_TID.X ;  /* 0x0000000000057919 */ /* 0x000e2e0000002100 */
[----:B------:R-:W1:Y:S01]  /*0020*/  S2UR UR4, SR_CTAID.X ;  /* 0x00000000000479c3 */ /* 0x000e620000002500 */
[----:B------:R-:W2:Y:S07]  /*0030*/  LDCU UR5, c[0x0][0x388] ;  /* 0x00007100ff0577ac */ /* 0x000eae0008000800 */
[----:B------:R-:W3:Y:S01]  /*0040*/  LDC.64 R2, c[0x0][0x380] ;  /* 0x0000e000ff027b82 */ /* 0x000ee20000000a00 */
[----:B-1----:R-:W-:-:S02]  /*0050*/  I2FP.F32.U32 R0, UR4 ;  /* 0x0000000400007c45 */ /* 0x002fc40008201000 */
[----:B0-----:R-:W-:-:S05]  /*0060*/  I2FP.F32.U32 R5, R5 ;  /* 0x0000000500057245 */ /* 0x001fca0000201000 */
[----:B--2---:R-:W-:Y:S01]  /*0070*/  FFMA R0, R0, UR5, R5 ;  /* 0x0000000500007c23 */ /* 0x004fe20008000005 */
[----:B------:R-:W0:Y:S03]  /*0080*/  LDCU.64 UR4, c[0x0][0x358] ;  /* 0x00006b00ff0477ac */ /* 0x000e260008000a00 */
[----:B------:R-:W3:Y:S02]  /*0090*/  F2I.TRUNC.NTZ R5, R0 ;  /* 0x0000000000057305 */ /* 0x000ee4000020f100 */
[----:B---3--:R-:W-:-:S05]  /*00a0*/  IMAD.WIDE R2, R5, 0x4, R2 ;  /* 0x0000000405027825 */ /* 0x008fca00078e0202 */
[----:B0-----:R-:W2:Y:S02]  /*00b0*/  LDG.E R4, desc[UR4][R2.64] ;  /* 0x0000000402047981 */ /* 0x001ea4000c1e1900 */
[----:B--2---:R-:W-:-:S04]  /*00c0*/  FADD R4, R4, 1 ;  /* 0x3f80000004047421 */ /* 0x004fc80000000000 */
[----:B------:R-:W-:-:S04]  /*00d0*/  FADD R4, R4, 1 ;  /* 0x3f80000004047421 */ /* 0x000fc80000000000 */
        /* <DEDUP_REMOVED lines=20> */
[----:B------:R-:W-:-:S05]  /*0220*/  FADD R5, R4, 1 ;  /* 0x3f80000004057421 */ /* 0x000fca0000000000 */
[----:B------:R-:W-:Y:S01]  /*0230*/  STG.E desc[UR4][R2.64], R5 ;  /* 0x0000000502007986 */ /* 0x000fe2000c101904 */
[----:B------:R-:W-:Y:S05]  /*0240*/  EXIT ;  /* 0x000000000000794d */ /* 0x000fea0003800000 */
.L_x_0:
[----:B------:R-:W-:-:S00]  /*0250*/  BRA `(.L_x_0) ;  /* 0xfffffffc00fc7947 */ /* 0x000fc0000383ffff */
[----:B------:R-:W-:-:S00]  /*0260*/  NOP ;  /* 0x0000000000007918 */ /* 0x000fc00000000000 */
        /* <DEDUP_REMOVED lines=9> */
.L_x_1:


//--------------------- .nv.shared.reserved.0     --------------------------
	.section	.nv.shared.reserved.0,"aw",@nobits
	.weak		__nv_reservedSMEM_offset_0_alias
	.size		__nv_reservedSMEM_offset_0_alias, 0, 64
	.other		__nv_reservedSMEM_offset_0_alias,@"STO_CUDA_RESERVED_SHARED STV_DEFAULT"
__nv_reservedSMEM_offset_0_alias:
	.zero		0
	.zero		64


//--------------------- .nv.constant0._Z16max_flops_kernelPff --------------------------
	.section	.nv.constant0._Z16max_flops_kernelPff,"a",@progbits
	.sectionflags	@""
	.align	4
.nv.constant0._Z16max_flops_kernelPff:
	.zero		908


//--------------------- SYMBOLS --------------------------

	.type		.nv.reservedSmem.offset0,@object
	.size		.nv.reservedSmem.offset0,0x4
